	.headerflags	@"EF_CUDA_TEXMODE_UNIFIED EF_CUDA_64BIT_ADDRESS EF_CUDA_ACCELERATORS EF_CUDA_SM90 EF_CUDA_VIRTUAL_SM(EF_CUDA_SM90)"
	.elftype	@"ET_EXEC"


//--------------------- .nv.info                  --------------------------
	.section	.nv.info,"",@"SHT_CUDA_INFO"
	.align	4


	//----- nvinfo : EIATTR_REGCOUNT
	.align		4
        /*0000*/ 	.byte	0x04, 0x2f
        /*0002*/ 	.short	(.L_3 - .L_2)
	.align		4
.L_2:
        /*0004*/ 	.word	index@(triton_poi_fused__native_batch_norm_legit_no_training_silu_38)
        /*0008*/ 	.word	0x00000020


	//----- nvinfo : EIATTR_MIN_STACK_SIZE
	.align		4
.L_3:
        /*000c*/ 	.byte	0x04, 0x12
        /*000e*/ 	.short	(.L_5 - .L_4)
	.align		4
.L_4:
        /*0010*/ 	.word	index@(triton_poi_fused__native_batch_norm_legit_no_training_silu_38)
        /*0014*/ 	.word	0x00000000


	//----- nvinfo : EIATTR_FRAME_SIZE
	.align		4
.L_5:
        /*0018*/ 	.byte	0x04, 0x11
        /*001a*/ 	.short	(.L_7 - .L_6)
	.align		4
.L_6:
        /*001c*/ 	.word	index@(triton_poi_fused__native_batch_norm_legit_no_training_silu_38)
        /*0020*/ 	.word	0x00000000


	//----- nvinfo : EIATTR_MIN_STACK_SIZE
	.align		4
.L_7:
        /*0024*/ 	.byte	0x04, 0x12
        /*0026*/ 	.short	(.L_9 - .L_8)
	.align		4
.L_8:
        /*0028*/ 	.word	index@(triton_poi_fused__native_batch_norm_legit_no_training_silu_38)
        /*002c*/ 	.word	0x00000000
.L_9:


//--------------------- .nv.info.triton_poi_fused__native_batch_norm_legit_no_training_silu_38 --------------------------
	.section	.nv.info.triton_poi_fused__native_batch_norm_legit_no_training_silu_38,"",@"SHT_CUDA_INFO"
	.sectionflags	@""
	.align	4


	//----- nvinfo : EIATTR_CUDA_API_VERSION
	.align		4
        /*0000*/ 	.byte	0x04, 0x37
        /*0002*/ 	.short	(.L_11 - .L_10)
.L_10:
        /*0004*/ 	.word	0x0000007c


	//----- nvinfo : EIATTR_KPARAM_INFO
	.align		4
.L_11:
        /*0008*/ 	.byte	0x04, 0x17
        /*000a*/ 	.short	(.L_13 - .L_12)
.L_12:
        /*000c*/ 	.word	0x00000000
        /*0010*/ 	.short	0x0007
        /*0012*/ 	.short	0x0034
        /*0014*/ 	.byte	0x00, 0xf0, 0x11, 0x00


	//----- nvinfo : EIATTR_KPARAM_INFO
	.align		4
.L_13:
        /*0018*/ 	.byte	0x04, 0x17
        /*001a*/ 	.short	(.L_15 - .L_14)
.L_14:
        /*001c*/ 	.word	0x00000000
        /*0020*/ 	.short	0x0006
        /*0022*/ 	.short	0x0030
        /*0024*/ 	.byte	0x00, 0xf0, 0x11, 0x00


	//----- nvinfo : EIATTR_KPARAM_INFO
	.align		4
.L_15:
        /*0028*/ 	.byte	0x04, 0x17
        /*002a*/ 	.short	(.L_17 - .L_16)
.L_16:
        /*002c*/ 	.word	0x00000000
        /*0030*/ 	.short	0x0005
        /*0032*/ 	.short	0x0028
        /*0034*/ 	.byte	0x00, 0xf4, 0x21, 0x00


	//----- nvinfo : EIATTR_KPARAM_INFO
	.align		4
.L_17:
        /*0038*/ 	.byte	0x04, 0x17
        /*003a*/ 	.short	(.L_19 - .L_18)
.L_18:
        /*003c*/ 	.word	0x00000000
        /*0040*/ 	.short	0x0004
        /*0042*/ 	.short	0x0020
        /*0044*/ 	.byte	0x00, 0xf4, 0x21, 0x00


	//----- nvinfo : EIATTR_KPARAM_INFO
	.align		4
.L_19:
        /*0048*/ 	.byte	0x04, 0x17
        /*004a*/ 	.short	(.L_21 - .L_20)
.L_20:
        /*004c*/ 	.word	0x00000000
        /*0050*/ 	.short	0x0003
        /*0052*/ 	.short	0x0018
        /*0054*/ 	.byte	0x00, 0xf4, 0x21, 0x00


	//----- nvinfo : EIATTR_KPARAM_INFO
	.align		4
.L_21:
        /*0058*/ 	.byte	0x04, 0x17
        /*005a*/ 	.short	(.L_23 - .L_22)
.L_22:
        /*005c*/ 	.word	0x00000000
        /*0060*/ 	.short	0x0002
        /*0062*/ 	.short	0x0010
        /*0064*/ 	.byte	0x00, 0xf4, 0x21, 0x00


	//----- nvinfo : EIATTR_KPARAM_INFO
	.align		4
.L_23:
        /*0068*/ 	.byte	0x04, 0x17
        /*006a*/ 	.short	(.L_25 - .L_24)
.L_24:
        /*006c*/ 	.word	0x00000000
        /*0070*/ 	.short	0x0001
        /*0072*/ 	.short	0x0008
        /*0074*/ 	.byte	0x00, 0xf4, 0x21, 0x00


	//----- nvinfo : EIATTR_KPARAM_INFO
	.align		4
.L_25:
        /*0078*/ 	.byte	0x04, 0x17
        /*007a*/ 	.short	(.L_27 - .L_26)
.L_26:
        /*007c*/ 	.word	0x00000000
        /*0080*/ 	.short	0x0000
        /*0082*/ 	.short	0x0000
        /*0084*/ 	.byte	0x00, 0xf4, 0x21, 0x00


	//----- nvinfo : EIATTR_SPARSE_MMA_MASK
	.align		4
.L_27:
        /*0088*/ 	.byte	0x03, 0x50
        /*008a*/ 	.short	0x0000


	//----- nvinfo : EIATTR_MAXREG_COUNT
	.align		4
        /*008c*/ 	.byte	0x03, 0x1b
        /*008e*/ 	.short	0x00ff


	//----- nvinfo : EIATTR_EXIT_INSTR_OFFSETS
	.align		4
        /*0090*/ 	.byte	0x04, 0x1c
        /*0092*/ 	.short	(.L_29 - .L_28)


	//   ....[0]....
.L_28:
        /*0094*/ 	.word	0x00001030


	//   ....[1]....
        /*0098*/ 	.word	0x00001080


	//----- nvinfo : EIATTR_REQNTID
	.align		4
.L_29:
        /*009c*/ 	.byte	0x04, 0x10
        /*009e*/ 	.short	(.L_31 - .L_30)
.L_30:
        /*00a0*/ 	.word	0x00000080
        /*00a4*/ 	.word	0x00000001
        /*00a8*/ 	.word	0x00000001


	//----- nvinfo : EIATTR_CBANK_PARAM_SIZE
	.align		4
.L_31:
        /*00ac*/ 	.byte	0x03, 0x19
        /*00ae*/ 	.short	0x0038


	//----- nvinfo : EIATTR_PARAM_CBANK
	.align		4
        /*00b0*/ 	.byte	0x04, 0x0a
        /*00b2*/ 	.short	(.L_33 - .L_32)
	.align		4
.L_32:
        /*00b4*/ 	.word	index@(.nv.constant0.triton_poi_fused__native_batch_norm_legit_no_training_silu_38)
        /*00b8*/ 	.short	0x0210
        /*00ba*/ 	.short	0x0038


	//----- nvinfo : EIATTR_SW_WAR
	.align		4
.L_33:
        /*00bc*/ 	.byte	0x04, 0x36
        /*00be*/ 	.short	(.L_35 - .L_34)
.L_34:
        /*00c0*/ 	.word	0x00000008
.L_35:


//--------------------- .nv.callgraph             --------------------------
	.section	.nv.callgraph,"",@"SHT_CUDA_CALLGRAPH"
	.align	4
	.sectionentsize	8
	.align		4
        /*0000*/ 	.word	0x00000000
	.align		4
        /*0004*/ 	.word	0xffffffff
	.align		4
        /*0008*/ 	.word	0x00000000
	.align		4
        /*000c*/ 	.word	0xfffffffe
	.align		4
        /*0010*/ 	.word	0x00000000
	.align		4
        /*0014*/ 	.word	0xfffffffd
	.align		4
        /*0018*/ 	.word	0x00000000
	.align		4
        /*001c*/ 	.word	0xfffffffc


//--------------------- .nv.constant4             --------------------------
	.section	.nv.constant4,"a",@progbits
	.align	8
	.align		8
.nv.constant4:
        /*0000*/ 	.dword	_$_str
	.align		8
        /*0008*/ 	.dword	_$_str_$_2


//--------------------- .text.triton_poi_fused__native_batch_norm_legit_no_training_silu_38 --------------------------
	.section	.text.triton_poi_fused__native_batch_norm_legit_no_training_silu_38,"ax",@progbits
	.sectionflags	@"SHF_BARRIERS=1"
	.align	128
        .global         triton_poi_fused__native_batch_norm_legit_no_training_silu_38
        .type           triton_poi_fused__native_batch_norm_legit_no_training_silu_38,@function
        .size           triton_poi_fused__native_batch_norm_legit_no_training_silu_38,(.L_x_1 - triton_poi_fused__native_batch_norm_legit_no_training_silu_38)
        .other          triton_poi_fused__native_batch_norm_legit_no_training_silu_38,@"STO_CUDA_ENTRY STV_DEFAULT"
triton_poi_fused__native_batch_norm_legit_no_training_silu_38:
.text.triton_poi_fused__native_batch_norm_legit_no_training_silu_38:
[----:B------:R-:W0:Y:S01]  /*0000*/  LDC R1, c[0x0][0x28] ;  /* 0x00000a00ff017b82 */ /* 0x000e220000000800 */
[----:B------:R-:W1:Y:S07]  /*0010*/  S2R R3, SR_CTAID.X ;  /* 0x0000000000037919 */ /* 0x000e6e0000002500 */
[----:B------:R-:W2:Y:S01]  /*0020*/  LDC.64 R10, c[0x0][0x220] ;  /* 0x00008800ff0a7b82 */ /* 0x000ea20000000a00 */
[----:B------:R-:W-:Y:S02]  /*0030*/  CS2R R4, SRZ ;  /* 0x0000000000047805 */ /* 0x000fe4000001ff00 */
[----:B------:R-:W-:Y:S01]  /*0040*/  CS2R R6, SRZ ;  /* 0x0000000000067805 */ /* 0x000fe2000001ff00 */
[----:B------:R-:W3:Y:S01]  /*0050*/  S2R R2, SR_TID.X ;  /* 0x0000000000027919 */ /* 0x000ee20000002100 */
[----:B------:R-:W-:Y:S01]  /*0060*/  ULDC.64 UR6, c[0x0][0x208] ;  /* 0x0000820000067ab9 */ /* 0x000fe20000000a00 */
[----:B------:R-:W4:Y:S02]  /*0070*/  S2R R8, SR_CTAID.Y ;  /* 0x0000000000087919 */ /* 0x000f240000002600 */
[----:B------:R-:W5:Y:S08]  /*0080*/  LDC.64 R20, c[0x0][0x210] ;  /* 0x00008400ff147b82 */ /* 0x000f700000000a00 */
[----:B------:R-:W5:Y:S01]  /*0090*/  LDC.64 R18, c[0x0][0x218] ;  /* 0x00008600ff127b82 */ /* 0x000f620000000a00 */
[----:B-1----:R-:W-:-:S02]  /*00a0*/  SHF.L.U32 R3, R3, 0x6, RZ ;  /* 0x0000000603037819 */ /* 0x002fc400000006ff */
[----:B---3--:R-:W-:-:S04]  /*00b0*/  SHF.L.U32 R0, R2, 0x2, RZ ;  /* 0x0000000202007819 */ /* 0x008fc800000006ff */
[----:B------:R-:W-:-:S04]  /*00c0*/  LOP3.LUT R27, R3, 0x3c, R0, 0xf8, !PT ;  /* 0x0000003c031b7812 */ /* 0x000fc800078ef800 */
[C---:B------:R-:W-:Y:S01]  /*00d0*/  ISETP.GE.AND P0, PT, R27.reuse, 0x400, PT ;  /* 0x000004001b00780c */ /* 0x040fe20003f06270 */
[----:B--2---:R-:W-:-:S12]  /*00e0*/  IMAD.WIDE R10, R27, 0x4, R10 ;  /* 0x000000041b0a7825 */ /* 0x004fd800078e020a */
[----:B------:R1:W2:Y:S01]  /*00f0*/  @!P0 LDG.E.EL.128 R4, desc[UR6][R10.64] ;  /* 0x000000060a048981 */ /* 0x0002a2000c2e1d00 */
[----:B------:R-:W-:Y:S02]  /*0100*/  SHF.R.U32.HI R9, RZ, 0x4, R2 ;  /* 0x00000004ff097819 */ /* 0x000fe40000011602 */
[----:B----4-:R-:W-:Y:S02]  /*0110*/  SHF.L.U32 R0, R8, 0x4, RZ ;  /* 0x0000000408007819 */ /* 0x010fe400000006ff */
[----:B------:R-:W-:-:S04]  /*0120*/  SGXT.U32 R9, R9, 0x3 ;  /* 0x000000030909781a */ /* 0x000fc80000000000 */
[----:B------:R-:W-:Y:S02]  /*0130*/  LOP3.LUT R14, R0, 0x8, R9, 0xfe, !PT ;  /* 0x00000008000e7812 */ /* 0x000fe400078efe09 */
[----:B-1----:R-:W-:Y:S02]  /*0140*/  CS2R R10, SRZ ;  /* 0x00000000000a7805 */ /* 0x002fe4000001ff00 */
[----:B------:R-:W-:Y:S02]  /*0150*/  LOP3.LUT R12, R0, R9, RZ, 0xfc, !PT ;  /* 0x00000009000c7212 */ /* 0x000fe400078efcff */
[----:B------:R-:W-:Y:S02]  /*0160*/  CS2R R8, SRZ ;  /* 0x0000000000087805 */ /* 0x000fe4000001ff00 */
[C---:B------:R-:W-:Y:S02]  /*0170*/  ISETP.LT.AND P2, PT, R14.reuse, 0x10, !P0 ;  /* 0x000000100e00780c */ /* 0x040fe40004741270 */
[----:B------:R-:W-:-:S02]  /*0180*/  LEA R23, R14, R27, 0xa ;  /* 0x0000001b0e177211 */ /* 0x000fc400078e50ff */
[C---:B------:R-:W-:Y:S02]  /*0190*/  LEA R13, R12.reuse, R27, 0xa ;  /* 0x0000001b0c0d7211 */ /* 0x040fe400078e50ff */
[----:B------:R-:W-:Y:S02]  /*01a0*/  CS2R R14, SRZ ;  /* 0x00000000000e7805 */ /* 0x000fe4000001ff00 */
[----:B------:R-:W-:Y:S01]  /*01b0*/  ISETP.LT.AND P1, PT, R12, 0x10, !P0 ;  /* 0x000000100c00780c */ /* 0x000fe20004721270 */
[----:B-----5:R-:W-:-:S04]  /*01c0*/  IMAD.WIDE R22, R23, 0x4, R20 ;  /* 0x0000000417167825 */ /* 0x020fc800078e0214 */
[----:B------:R-:W-:Y:S01]  /*01d0*/  IMAD.WIDE R20, R13, 0x4, R20 ;  /* 0x000000040d147825 */ /* 0x000fe200078e0214 */
[----:B------:R-:W-:Y:S01]  /*01e0*/  CS2R R12, SRZ ;  /* 0x00000000000c7805 */ /* 0x000fe2000001ff00 */
[----:B------:R-:W3:Y:S01]  /*01f0*/  @P2 LDG.E.EL.128 R8, desc[UR6][R22.64] ;  /* 0x0000000616082981 */ /* 0x000ee2000c2e1d00 */
[----:B------:R-:W-:Y:S01]  /*0200*/  CS2R R16, SRZ ;  /* 0x0000000000107805 */ /* 0x000fe2000001ff00 */
[----:B0-----:R-:W-:Y:S01]  /*0210*/  IMAD.WIDE R24, R27, 0x4, R18 ;  /* 0x000000041b187825 */ /* 0x001fe200078e0212 */
[----:B------:R-:W-:-:S04]  /*0220*/  CS2R R18, SRZ ;  /* 0x0000000000127805 */ /* 0x000fc8000001ff00 */
[----:B------:R0:W3:Y:S04]  /*0230*/  @!P0 LDG.E.EL.128 R12, desc[UR6][R24.64] ;  /* 0x00000006180c8981 */ /* 0x0000e8000c2e1d00 */
[----:B------:R3:W4:Y:S01]  /*0240*/  @P1 LDG.E.EL.128 R16, desc[UR6][R20.64] ;  /* 0x0000000614101981 */ /* 0x000722000c2e1d00 */
[----:B0-----:R-:W0:Y:S01]  /*0250*/  LDC.64 R24, c[0x0][0x228] ;  /* 0x00008a00ff187b82 */ /* 0x001e220000000a00 */
[----:B--2---:R-:W-:Y:S01]  /*0260*/  FADD R4, R4, 0.0010000000474974513054 ;  /* 0x3a83126f04047421 */ /* 0x004fe20000000000 */
[----:B------:R-:W-:Y:S01]  /*0270*/  FADD R5, R5, 0.0010000000474974513054 ;  /* 0x3a83126f05057421 */ /* 0x000fe20000000000 */
[----:B------:R-:W-:Y:S02]  /*0280*/  FADD R22, R6, 0.0010000000474974513054 ;  /* 0x3a83126f06167421 */ /* 0x000fe40000000000 */
[----:B------:R1:W2:Y:S08]  /*0290*/  MUFU.SQRT R23, R4 ;  /* 0x0000000400177308 */ /* 0x0002b00000002000 */
[----:B------:R-:W5:Y:S01]  /*02a0*/  MUFU.SQRT R5, R5 ;  /* 0x0000000500057308 */ /* 0x000f620000002000 */
[----:B-1----:R-:W-:Y:S01]  /*02b0*/  HFMA2.MMA R4, -RZ, RZ, 1.625, 0 ;  /* 0x3e800000ff047435 */ /* 0x002fe200000001ff */
[----:B--2---:R-:W-:-:S06]  /*02c0*/  FSETP.GT.AND P1, PT, R23, 8.50705917302346158658e+37, PT ;  /* 0x7e8000001700780b */ /* 0x004fcc0003f24000 */
[----:B------:R-:W1:Y:S01]  /*02d0*/  MUFU.SQRT R22, R22 ;  /* 0x0000001600167308 */ /* 0x000e620000002000 */
[----:B------:R-:W-:Y:S02]  /*02e0*/  FSETP.GEU.AND P4, PT, R23, 1.175494350822287508e-38, PT ;  /* 0x008000001700780b */ /* 0x000fe40003f8e000 */
[----:B------:R-:W-:Y:S02]  /*02f0*/  FSEL R29, R4, 1, P1 ;  /* 0x3f800000041d7808 */ /* 0x000fe40000800000 */
[C---:B-----5:R-:W-:Y:S02]  /*0300*/  FSETP.GT.AND P2, PT, R5.reuse, 8.50705917302346158658e+37, PT ;  /* 0x7e8000000500780b */ /* 0x060fe40003f44000 */
[----:B------:R-:W-:Y:S01]  /*0310*/  FSETP.GEU.AND P5, PT, R5, 1.175494350822287508e-38, PT ;  /* 0x008000000500780b */ /* 0x000fe20003fae000 */
[----:B------:R-:W-:Y:S01]  /*0320*/  @P1 FMUL R23, R23, 0.25 ;  /* 0x3e80000017171820 */ /* 0x000fe20000400000 */
[----:B---3--:R-:W-:Y:S01]  /*0330*/  FADD R20, -R13, R9 ;  /* 0x000000090d147221 */ /* 0x008fe20000000100 */
[----:B------:R-:W-:Y:S01]  /*0340*/  FADD R21, -R12, R8 ;  /* 0x000000080c157221 */ /* 0x000fe20000000100 */
[----:B-1----:R-:W-:-:S03]  /*0350*/  FSETP.GT.AND P3, PT, R22, 8.50705917302346158658e+37, PT ;  /* 0x7e8000001600780b */ /* 0x002fc60003f64000 */
[----:B------:R-:W-:Y:S01]  /*0360*/  @!P4 FMUL R23, R23, 16777216 ;  /* 0x4b8000001717c820 */ /* 0x000fe20000400000 */
[----:B------:R-:W-:Y:S01]  /*0370*/  FSETP.GEU.AND P6, PT, R22, 1.175494350822287508e-38, PT ;  /* 0x008000001600780b */ /* 0x000fe20003fce000 */
[----:B------:R-:W1:Y:S01]  /*0380*/  LDC.64 R8, c[0x0][0x230] ;  /* 0x00008c00ff087b82 */ /* 0x000e620000000a00 */
[----:B----4-:R-:W-:Y:S01]  /*0390*/  FADD R17, -R13, R17 ;  /* 0x000000110d117221 */ /* 0x010fe20000000100 */
[----:B------:R-:W-:Y:S01]  /*03a0*/  @P2 FMUL R5, R5, 0.25 ;  /* 0x3e80000005052820 */ /* 0x000fe20000400000 */
[----:B------:R-:W2:Y:S01]  /*03b0*/  MUFU.RCP R6, R23 ;  /* 0x0000001700067308 */ /* 0x000ea20000001000 */
[----:B------:R-:W-:Y:S01]  /*03c0*/  @!P4 FMUL R29, R29, 16777216 ;  /* 0x4b8000001d1dc820 */ /* 0x000fe20000400000 */
[----:B------:R-:W-:Y:S01]  /*03d0*/  FSEL R26, R4, 1, P3 ;  /* 0x3f800000041a7808 */ /* 0x000fe20001800000 */
[----:B------:R-:W-:Y:S01]  /*03e0*/  @!P5 FMUL R5, R5, 16777216 ;  /* 0x4b8000000505d820 */ /* 0x000fe20000400000 */
[----:B------:R-:W-:Y:S01]  /*03f0*/  FADD R16, -R12, R16 ;  /* 0x000000100c107221 */ /* 0x000fe20000000100 */
[----:B------:R-:W-:-:S04]  /*0400*/  @P3 FMUL R22, R22, 0.25 ;  /* 0x3e80000016163820 */ /* 0x000fc80000400000 */
[----:B------:R-:W3:Y:S01]  /*0410*/  MUFU.RCP R5, R5 ;  /* 0x0000000500057308 */ /* 0x000ee20000001000 */
[----:B------:R-:W-:Y:S01]  /*0420*/  @!P6 FMUL R26, R26, 16777216 ;  /* 0x4b8000001a1ae820 */ /* 0x000fe20000400000 */
[----:B------:R-:W-:Y:S01]  /*0430*/  @!P6 FMUL R22, R22, 16777216 ;  /* 0x4b8000001616e820 */ /* 0x000fe20000400000 */
[----:B--2---:R-:W-:Y:S01]  /*0440*/  FMUL R29, R6, R29 ;  /* 0x0000001d061d7220 */ /* 0x004fe20000400000 */
[----:B------:R-:W-:-:S04]  /*0450*/  FSEL R6, R4, 1, P2 ;  /* 0x3f80000004067808 */ /* 0x000fc80001000000 */
[----:B------:R2:W4:Y:S01]  /*0460*/  MUFU.RCP R13, R22 ;  /* 0x00000016000d7308 */ /* 0x0005220000001000 */
[----:B------:R-:W-:Y:S01]  /*0470*/  @!P5 FMUL R6, R6, 16777216 ;  /* 0x4b8000000606d820 */ /* 0x000fe20000400000 */
[----:B-1----:R-:W-:-:S04]  /*0480*/  IMAD.WIDE R8, R27, 0x4, R8 ;  /* 0x000000041b087825 */ /* 0x002fc800078e0208 */
[----:B---3--:R-:W-:Y:S01]  /*0490*/  FMUL R12, R5, R6 ;  /* 0x00000006050c7220 */ /* 0x008fe20000400000 */
[-C--:B------:R-:W-:Y:S01]  /*04a0*/  FMUL R5, R21, R29.reuse ;  /* 0x0000001d15057220 */ /* 0x080fe20000400000 */
[----:B--2---:R-:W-:Y:S01]  /*04b0*/  CS2R R22, SRZ ;  /* 0x0000000000167805 */ /* 0x004fe2000001ff00 */
[----:B----4-:R-:W-:Y:S01]  /*04c0*/  FMUL R6, R13, R26 ;  /* 0x0000001a0d067220 */ /* 0x010fe20000400000 */
[----:B------:R-:W-:Y:S01]  /*04d0*/  FMUL R13, R16, R29 ;  /* 0x0000001d100d7220 */ /* 0x000fe20000400000 */
[-C--:B------:R-:W-:Y:S01]  /*04e0*/  FMUL R16, R17, R12.reuse ;  /* 0x0000000c11107220 */ /* 0x080fe20000400000 */
[----:B------:R-:W-:Y:S01]  /*04f0*/  FMUL R12, R20, R12 ;  /* 0x0000000c140c7220 */ /* 0x000fe20000400000 */
[----:B0-----:R-:W-:Y:S01]  /*0500*/  IMAD.WIDE R28, R27, 0x4, R24 ;  /* 0x000000041b1c7825 */ /* 0x001fe200078e0218 */
[----:B------:R-:W-:Y:S02]  /*0510*/  CS2R R20, SRZ ;  /* 0x0000000000147805 */ /* 0x000fe4000001ff00 */
[----:B------:R-:W-:-:S02]  /*0520*/  CS2R R24, SRZ ;  /* 0x0000000000187805 */ /* 0x000fc4000001ff00 */
[----:B------:R-:W-:Y:S02]  /*0530*/  CS2R R26, SRZ ;  /* 0x00000000001a7805 */ /* 0x000fe4000001ff00 */
[----:B------:R0:W2:Y:S04]  /*0540*/  @!P0 LDG.E.EL.128 R20, desc[UR6][R28.64] ;  /* 0x000000061c148981 */ /* 0x0000a8000c2e1d00 */
[----:B------:R-:W2:Y:S01]  /*0550*/  @!P0 LDG.E.EL.128 R24, desc[UR6][R8.64] ;  /* 0x0000000608188981 */ /* 0x000ea2000c2e1d00 */
[----:B------:R-:W-:Y:S01]  /*0560*/  FADD R17, R7, 0.0010000000474974513054 ;  /* 0x3a83126f07117421 */ /* 0x000fe20000000000 */
[C---:B------:R-:W-:Y:S01]  /*0570*/  FADD R19, -R15.reuse, R19 ;  /* 0x000000130f137221 */ /* 0x040fe20000000100 */
[----:B------:R-:W-:Y:S01]  /*0580*/  FADD R11, -R15, R11 ;  /* 0x0000000b0f0b7221 */ /* 0x000fe20000000100 */
[----:B------:R-:W1:Y:S01]  /*0590*/  S2UR UR5, SR_CgaCtaId ;  /* 0x00000000000579c3 */ /* 0x000e620000008800 */
[----:B------:R-:W3:Y:S01]  /*05a0*/  MUFU.SQRT R7, R17 ;  /* 0x0000001100077308 */ /* 0x000ee20000002000 */
[----:B0-----:R-:W-:Y:S01]  /*05b0*/  FADD R29, -R14, R10 ;  /* 0x0000000a0e1d7221 */ /* 0x001fe20000000100 */
[----:B------:R-:W-:-:S03]  /*05c0*/  UMOV UR4, 0x400 ;  /* 0x0000040000047882 */ /* 0x000fc60000000000 */
[----:B------:R-:W-:Y:S01]  /*05d0*/  FMUL R29, R29, R6 ;  /* 0x000000061d1d7220 */ /* 0x000fe20000400000 */
[C---:B---3--:R-:W-:Y:S02]  /*05e0*/  FSETP.GT.AND P0, PT, R7.reuse, 8.50705917302346158658e+37, PT ;  /* 0x7e8000000700780b */ /* 0x048fe40003f04000 */
[----:B------:R-:W-:Y:S01]  /*05f0*/  FSETP.GEU.AND P1, PT, R7, 1.175494350822287508e-38, PT ;  /* 0x008000000700780b */ /* 0x000fe20003f2e000 */
[----:B-1----:R-:W-:-:S10]  /*0600*/  UPRMT UR4, UR5, 0x654, UR4 ;  /* 0x0000065405047896 */ /* 0x002fd40008000004 */
[----:B------:R-:W-:-:S04]  /*0610*/  @P0 FMUL R7, R7, 0.25 ;  /* 0x3e80000007070820 */ /* 0x000fc80000400000 */
[----:B------:R-:W-:-:S04]  /*0620*/  @!P1 FMUL R7, R7, 16777216 ;  /* 0x4b80000007079820 */ /* 0x000fc80000400000 */
[----:B------:R-:W0:Y:S01]  /*0630*/  MUFU.RCP R17, R7 ;  /* 0x0000000700117308 */ /* 0x000e220000001000 */
[-CC-:B--2---:R-:W-:Y:S01]  /*0640*/  FFMA R5, R5, R20.reuse, R24.reuse ;  /* 0x0000001405057223 */ /* 0x184fe20000000018 */
[----:B------:R-:W-:Y:S01]  /*0650*/  FFMA R13, R13, R20, R24 ;  /* 0x000000140d0d7223 */ /* 0x000fe20000000018 */
[-CC-:B------:R-:W-:Y:S01]  /*0660*/  FFMA R12, R12, R21.reuse, R25.reuse ;  /* 0x000000150c0c7223 */ /* 0x180fe20000000019 */
[----:B------:R-:W-:Y:S01]  /*0670*/  FFMA R16, R16, R21, R25 ;  /* 0x0000001510107223 */ /* 0x000fe20000000019 */
[----:B------:R-:W-:Y:S01]  /*0680*/  FADD R20, RZ, -R5 ;  /* 0x80000005ff147221 */ /* 0x000fe20000000000 */
[----:B------:R-:W-:Y:S01]  /*0690*/  FADD R21, -R14, R18 ;  /* 0x000000120e157221 */ /* 0x000fe20000000100 */
[----:B------:R-:W-:Y:S01]  /*06a0*/  FFMA R8, R29, R22, R26 ;  /* 0x000000161d087223 */ /* 0x000fe2000000001a */
[----:B------:R-:W-:Y:S01]  /*06b0*/  FADD R9, RZ, -R12 ;  /* 0x8000000cff097221 */ /* 0x000fe20000000000 */
[----:B------:R-:W-:Y:S01]  /*06c0*/  FMUL R10, R20, 1.4426950216293334961 ;  /* 0x3fb8aa3b140a7820 */ /* 0x000fe20000400000 */
[----:B------:R-:W-:Y:S01]  /*06d0*/  FSEL R20, R4, 1, P0 ;  /* 0x3f80000004147808 */ /* 0x000fe20000000000 */
[----:B------:R-:W-:Y:S01]  /*06e0*/  FMUL R21, R21, R6 ;  /* 0x0000000615157220 */ /* 0x000fe20000400000 */
[----:B------:R-:W-:Y:S01]  /*06f0*/  FADD R15, RZ, -R8 ;  /* 0x80000008ff0f7221 */ /* 0x000fe20000000000 */
[----:B------:R-:W-:Y:S01]  /*0700*/  FADD R24, RZ, -R13 ;  /* 0x8000000dff187221 */ /* 0x000fe20000000000 */
[----:B------:R-:W-:Y:S01]  /*0710*/  FSETP.GEU.AND P3, PT, R10, -126, PT ;  /* 0xc2fc00000a00780b */ /* 0x000fe20003f6e000 */
[----:B------:R-:W-:Y:S01]  /*0720*/  @!P1 FMUL R20, R20, 16777216 ;  /* 0x4b80000014149820 */ /* 0x000fe20000400000 */
[----:B------:R-:W-:Y:S01]  /*0730*/  FFMA R22, R21, R22, R26 ;  /* 0x0000001615167223 */ /* 0x000fe2000000001a */
[----:B------:R-:W-:Y:S01]  /*0740*/  FMUL R15, R15, 1.4426950216293334961 ;  /* 0x3fb8aa3b0f0f7820 */ /* 0x000fe20000400000 */
[----:B------:R-:W-:Y:S01]  /*0750*/  FMUL R9, R9, 1.4426950216293334961 ;  /* 0x3fb8aa3b09097820 */ /* 0x000fe20000400000 */
[----:B0-----:R-:W-:Y:S01]  /*0760*/  FMUL R20, R17, R20 ;  /* 0x0000001411147220 */ /* 0x001fe20000400000 */
[----:B------:R-:W-:Y:S01]  /*0770*/  FADD R14, RZ, -R16 ;  /* 0x80000010ff0e7221 */ /* 0x000fe20000000000 */
[----:B------:R-:W-:Y:S01]  /*0780*/  FMUL R7, R24, 1.4426950216293334961 ;  /* 0x3fb8aa3b18077820 */ /* 0x000fe20000400000 */
[----:B------:R-:W-:Y:S01]  /*0790*/  FSETP.GEU.AND P5, PT, R15, -126, PT ;  /* 0xc2fc00000f00780b */ /* 0x000fe20003fae000 */
[-C--:B------:R-:W-:Y:S01]  /*07a0*/  FMUL R6, R19, R20.reuse ;  /* 0x0000001413067220 */ /* 0x080fe20000400000 */
[----:B------:R-:W-:Y:S01]  /*07b0*/  FMUL R20, R11, R20 ;  /* 0x000000140b147220 */ /* 0x000fe20000400000 */
[----:B------:R-:W-:Y:S01]  /*07c0*/  FADD R11, RZ, -R22 ;  /* 0x80000016ff0b7221 */ /* 0x000fe20000000000 */
[----:B------:R-:W-:Y:S01]  /*07d0*/  FSETP.GEU.AND P4, PT, R9, -126, PT ;  /* 0xc2fc00000900780b */ /* 0x000fe20003f8e000 */
[----:B------:R-:W-:Y:S01]  /*07e0*/  @!P3 FMUL R10, R10, 0.5 ;  /* 0x3f0000000a0ab820 */ /* 0x000fe20000400000 */
[-CC-:B------:R-:W-:Y:S01]  /*07f0*/  FFMA R6, R6, R23.reuse, R27.reuse ;  /* 0x0000001706067223 */ /* 0x180fe2000000001b */
[----:B------:R-:W-:Y:S01]  /*0800*/  FMUL R21, R11, 1.4426950216293334961 ;  /* 0x3fb8aa3b0b157820 */ /* 0x000fe20000400000 */
[----:B------:R-:W-:Y:S01]  /*0810*/  FFMA R23, R20, R23, R27 ;  /* 0x0000001714177223 */ /* 0x000fe2000000001b */
[----:B------:R-:W-:Y:S01]  /*0820*/  FMUL R14, R14, 1.4426950216293334961 ;  /* 0x3fb8aa3b0e0e7820 */ /* 0x000fe20000400000 */
[----:B------:R-:W-:Y:S01]  /*0830*/  FADD R11, RZ, -R6 ;  /* 0x80000006ff0b7221 */ /* 0x000fe20000000000 */
[----:B------:R-:W0:Y:S01]  /*0840*/  MUFU.EX2 R10, R10 ;  /* 0x0000000a000a7308 */ /* 0x000e220000000800 */
[----:B------:R-:W-:Y:S01]  /*0850*/  FSETP.GEU.AND P6, PT, R7, -126, PT ;  /* 0xc2fc00000700780b */ /* 0x000fe20003fce000 */
[----:B------:R-:W-:Y:S01]  /*0860*/  @!P5 FMUL R15, R15, 0.5 ;  /* 0x3f0000000f0fd820 */ /* 0x000fe20000400000 */
[----:B------:R-:W-:Y:S01]  /*0870*/  FMUL R17, R11, 1.4426950216293334961 ;  /* 0x3fb8aa3b0b117820 */ /* 0x000fe20000400000 */
[----:B------:R-:W-:Y:S01]  /*0880*/  FADD R11, RZ, -R23 ;  /* 0x80000017ff0b7221 */ /* 0x000fe20000000000 */
[----:B------:R-:W-:Y:S01]  /*0890*/  FSETP.GEU.AND P0, PT, R14, -126, PT ;  /* 0xc2fc00000e00780b */ /* 0x000fe20003f0e000 */
[----:B------:R-:W-:Y:S01]  /*08a0*/  @!P4 FMUL R9, R9, 0.5 ;  /* 0x3f0000000909c820 */ /* 0x000fe20000400000 */
[----:B------:R-:W-:Y:S01]  /*08b0*/  FSETP.GEU.AND P1, PT, R21, -126, PT ;  /* 0xc2fc00001500780b */ /* 0x000fe20003f2e000 */
[----:B------:R-:W-:Y:S01]  /*08c0*/  FMUL R18, R11, 1.4426950216293334961 ;  /* 0x3fb8aa3b0b127820 */ /* 0x000fe20000400000 */
[----:B------:R-:W-:Y:S01]  /*08d0*/  FSETP.GEU.AND P2, PT, R17, -126, PT ;  /* 0xc2fc00001100780b */ /* 0x000fe20003f4e000 */
[----:B------:R-:W1:Y:S04]  /*08e0*/  MUFU.EX2 R15, R15 ;  /* 0x0000000f000f7308 */ /* 0x000e680000000800 */
[----:B------:R-:W-:Y:S01]  /*08f0*/  @!P6 FMUL R7, R7, 0.5 ;  /* 0x3f0000000707e820 */ /* 0x000fe20000400000 */
[----:B0-----:R-:W-:Y:S01]  /*0900*/  @!P3 FMUL R10, R10, R10 ;  /* 0x0000000a0a0ab220 */ /* 0x001fe20000400000 */
[----:B------:R-:W-:-:S02]  /*0910*/  FSETP.GEU.AND P3, PT, R18, -126, PT ;  /* 0xc2fc00001200780b */ /* 0x000fc40003f6e000 */
[----:B------:R-:W0:Y:S01]  /*0920*/  MUFU.EX2 R9, R9 ;  /* 0x0000000900097308 */ /* 0x000e220000000800 */
[----:B------:R-:W-:Y:S01]  /*0930*/  @!P0 FMUL R14, R14, 0.5 ;  /* 0x3f0000000e0e8820 */ /* 0x000fe20000400000 */
[----:B------:R-:W-:Y:S02]  /*0940*/  @!P1 FMUL R21, R21, 0.5 ;  /* 0x3f00000015159820 */ /* 0x000fe40000400000 */
[----:B------:R-:W-:Y:S01]  /*0950*/  @!P2 FMUL R17, R17, 0.5 ;  /* 0x3f0000001111a820 */ /* 0x000fe20000400000 */
[----:B-1----:R-:W-:-:S03]  /*0960*/  @!P5 FMUL R15, R15, R15 ;  /* 0x0000000f0f0fd220 */ /* 0x002fc60000400000 */
[----:B------:R1:W2:Y:S03]  /*0970*/  MUFU.EX2 R19, R7 ;  /* 0x0000000700137308 */ /* 0x0002a60000000800 */
[----:B------:R-:W-:Y:S01]  /*0980*/  @!P3 FMUL R18, R18, 0.5 ;  /* 0x3f0000001212b820 */ /* 0x000fe20000400000 */
[----:B0-----:R-:W-:-:S04]  /*0990*/  @!P4 FMUL R9, R9, R9 ;  /* 0x000000090909c220 */ /* 0x001fc80000400000 */
[----:B------:R-:W0:Y:S01]  /*09a0*/  MUFU.EX2 R14, R14 ;  /* 0x0000000e000e7308 */ /* 0x000e220000000800 */
[----:B-1----:R-:W-:Y:S01]  /*09b0*/  FADD R7, R10, 1 ;  /* 0x3f8000000a077421 */ /* 0x002fe20000000000 */
[----:B------:R-:W-:Y:S01]  /*09c0*/  FADD R10, R15, 1 ;  /* 0x3f8000000f0a7421 */ /* 0x000fe20000000000 */
[----:B------:R-:W-:-:S03]  /*09d0*/  FADD R9, R9, 1 ;  /* 0x3f80000009097421 */ /* 0x000fc60000000000 */
[----:B------:R-:W-:Y:S01]  /*09e0*/  FSETP.GT.AND P4, PT, R7, 8.50705917302346158658e+37, PT ;  /* 0x7e8000000700780b */ /* 0x000fe20003f84000 */
[----:B--2---:R-:W-:Y:S01]  /*09f0*/  @!P6 FMUL R19, R19, R19 ;  /* 0x000000131313e220 */ /* 0x004fe20000400000 */
[----:B------:R-:W1:Y:S01]  /*0a00*/  MUFU.EX2 R18, R18 ;  /* 0x0000001200127308 */ /* 0x000e620000000800 */
[----:B------:R-:W-:Y:S02]  /*0a10*/  FSETP.GT.AND P6, PT, R10, 8.50705917302346158658e+37, PT ;  /* 0x7e8000000a00780b */ /* 0x000fe40003fc4000 */
[----:B------:R-:W-:Y:S01]  /*0a20*/  FADD R15, R19, 1 ;  /* 0x3f800000130f7421 */ /* 0x000fe20000000000 */
[----:B------:R-:W-:Y:S02]  /*0a30*/  FSETP.GT.AND P5, PT, R9, 8.50705917302346158658e+37, PT ;  /* 0x7e8000000900780b */ /* 0x000fe40003fa4000 */
[----:B------:R-:W-:Y:S01]  /*0a40*/  FSEL R20, R4, 1, P4 ;  /* 0x3f80000004147808 */ /* 0x000fe20002000000 */
[----:B0-----:R-:W-:Y:S01]  /*0a50*/  @!P0 FMUL R14, R14, R14 ;  /* 0x0000000e0e0e8220 */ /* 0x001fe20000400000 */
[----:B------:R-:W0:Y:S01]  /*0a60*/  MUFU.EX2 R11, R21 ;  /* 0x00000015000b7308 */ /* 0x000e220000000800 */
[----:B------:R-:W-:-:S02]  /*0a70*/  FSETP.GT.AND P0, PT, R15, 8.50705917302346158658e+37, PT ;  /* 0x7e8000000f00780b */ /* 0x000fc40003f04000 */
[----:B------:R-:W-:Y:S01]  /*0a80*/  FADD R14, R14, 1 ;  /* 0x3f8000000e0e7421 */ /* 0x000fe20000000000 */
[----:B------:R-:W-:Y:S01]  /*0a90*/  @P4 FMUL R7, R7, 0.25 ;  /* 0x3e80000007074820 */ /* 0x000fe20000400000 */
[----:B------:R-:W-:Y:S01]  /*0aa0*/  FSEL R28, R4, 1, P5 ;  /* 0x3f800000041c7808 */ /* 0x000fe20002800000 */
[----:B------:R-:W-:Y:S01]  /*0ab0*/  @P6 FMUL R10, R10, 0.25 ;  /* 0x3e8000000a0a6820 */ /* 0x000fe20000400000 */
[----:B-1----:R-:W-:Y:S01]  /*0ac0*/  @!P3 FMUL R18, R18, R18 ;  /* 0x000000121212b220 */ /* 0x002fe20000400000 */
[----:B------:R-:W1:Y:S01]  /*0ad0*/  MUFU.EX2 R17, R17 ;  /* 0x0000001100117308 */ /* 0x000e620000000800 */
[----:B------:R-:W-:Y:S02]  /*0ae0*/  @P5 FMUL R9, R9, 0.25 ;  /* 0x3e80000009095820 */ /* 0x000fe40000400000 */
[----:B------:R-:W-:Y:S01]  /*0af0*/  FADD R19, R18, 1 ;  /* 0x3f80000012137421 */ /* 0x000fe20000000000 */
[----:B------:R-:W-:Y:S02]  /*0b00*/  SHF.R.U32.HI R18, RZ, 0x4, R2 ;  /* 0x00000004ff127819 */ /* 0x000fe40000011602 */
[----:B------:R-:W-:Y:S01]  /*0b10*/  @P0 FMUL R15, R15, 0.25 ;  /* 0x3e8000000f0f0820 */ /* 0x000fe20000400000 */
[----:B0-----:R-:W-:Y:S01]  /*0b20*/  @!P1 FMUL R11, R11, R11 ;  /* 0x0000000b0b0b9220 */ /* 0x001fe20000400000 */
[----:B------:R-:W-:Y:S01]  /*0b30*/  FSETP.GT.AND P1, PT, R14, 8.50705917302346158658e+37, PT ;  /* 0x7e8000000e00780b */ /* 0x000fe20003f24000 */
[----:B------:R-:W0:Y:S01]  /*0b40*/  MUFU.RCP R7, R7 ;  /* 0x0000000700077308 */ /* 0x000e220000001000 */
[----:B------:R-:W-:Y:S01]  /*0b50*/  FSETP.GT.AND P4, PT, R19, 8.50705917302346158658e+37, PT ;  /* 0x7e8000001300780b */ /* 0x000fe20003f84000 */
[----:B------:R-:W-:Y:S01]  /*0b60*/  FADD R21, R11, 1 ;  /* 0x3f8000000b157421 */ /* 0x000fe20000000000 */
[----:B------:R-:W-:Y:S01]  /*0b70*/  SGXT.U32 R18, R18, 0x3 ;  /* 0x000000031212781a */ /* 0x000fe20000000000 */
[----:B-1----:R-:W-:-:S03]  /*0b80*/  @!P2 FMUL R17, R17, R17 ;  /* 0x000000111111a220 */ /* 0x002fc60000400000 */
[----:B------:R-:W-:Y:S01]  /*0b90*/  FSETP.GT.AND P2, PT, R21, 8.50705917302346158658e+37, PT ;  /* 0x7e8000001500780b */ /* 0x000fe20003f44000 */
[----:B------:R-:W-:Y:S01]  /*0ba0*/  MUFU.RCP R10, R10 ;  /* 0x0000000a000a7308 */ /* 0x000fe20000001000 */
[----:B------:R-:W-:Y:S01]  /*0bb0*/  FADD R24, R17, 1 ;  /* 0x3f80000011187421 */ /* 0x000fe20000000000 */
[----:B------:R-:W-:Y:S02]  /*0bc0*/  SHF.L.U32 R17, R2, 0x6, RZ ;  /* 0x0000000602117819 */ /* 0x000fe400000006ff */
[----:B------:R-:W-:Y:S02]  /*0bd0*/  @P1 FMUL R14, R14, 0.25 ;  /* 0x3e8000000e0e1820 */ /* 0x000fe40000400000 */
[----:B------:R-:W-:Y:S01]  /*0be0*/  @P4 FMUL R19, R19, 0.25 ;  /* 0x3e80000013134820 */ /* 0x000fe20000400000 */
[----:B------:R-:W-:Y:S01]  /*0bf0*/  FSETP.GT.AND P3, PT, R24, 8.50705917302346158658e+37, PT ;  /* 0x7e8000001800780b */ /* 0x000fe20003f64000 */
[----:B------:R-:W-:Y:S01]  /*0c00*/  MUFU.RCP R11, R15 ;  /* 0x0000000f000b7308 */ /* 0x000fe20000001000 */
[----:B------:R-:W-:Y:S01]  /*0c10*/  LOP3.LUT R17, R17, 0x3c0, RZ, 0xc0, !PT ;  /* 0x000003c011117812 */ /* 0x000fe200078ec0ff */
[----:B0-----:R-:W-:-:S02]  /*0c20*/  FMUL R20, R7, R20 ;  /* 0x0000001407147220 */ /* 0x001fc40000400000 */
[----:B------:R-:W-:Y:S01]  /*0c30*/  @P2 FMUL R21, R21, 0.25 ;  /* 0x3e80000015152820 */ /* 0x000fe20000400000 */
[----:B------:R-:W-:Y:S01]  /*0c40*/  LOP3.LUT R25, R17, R18, RZ, 0xfc, !PT ;  /* 0x0000001211197212 */ /* 0x000fe200078efcff */
[----:B------:R-:W-:Y:S01]  /*0c50*/  FMUL R20, R5, R20 ;  /* 0x0000001405147220 */ /* 0x000fe20000400000 */
[----:B------:R-:W-:Y:S01]  /*0c60*/  IADD3 R26, R17, UR4, RZ ;  /* 0x00000004111a7c10 */ /* 0x000fe2000fffe0ff */
[----:B------:R-:W0:Y:S03]  /*0c70*/  MUFU.RCP R9, R9 ;  /* 0x0000000900097308 */ /* 0x000e260000001000 */
[----:B------:R-:W-:Y:S01]  /*0c80*/  LEA R17, R25, R26, 0x2 ;  /* 0x0000001a19117211 */ /* 0x000fe200078e10ff */
[----:B------:R-:W-:Y:S01]  /*0c90*/  @P3 FMUL R24, R24, 0.25 ;  /* 0x3e80000018183820 */ /* 0x000fe20000400000 */
[----:B------:R-:W-:-:S03]  /*0ca0*/  FSEL R26, R4, 1, P0 ;  /* 0x3f800000041a7808 */ /* 0x000fc60000000000 */
[----:B------:R-:W1:Y:S01]  /*0cb0*/  MUFU.RCP R14, R14 ;  /* 0x0000000e000e7308 */ /* 0x000e620000001000 */
[----:B------:R-:W-:Y:S01]  /*0cc0*/  STS [R17+0x20], R20 ;  /* 0x0000201411007388 */ /* 0x000fe20000000800 */
[----:B0-----:R-:W-:-:S06]  /*0cd0*/  FMUL R9, R9, R28 ;  /* 0x0000001c09097220 */ /* 0x001fcc0000400000 */
[----:B------:R0:W2:Y:S08]  /*0ce0*/  MUFU.RCP R15, R21 ;  /* 0x00000015000f7308 */ /* 0x0000b00000001000 */
[----:B------:R3:W4:Y:S01]  /*0cf0*/  MUFU.RCP R18, R24 ;  /* 0x0000001800127308 */ /* 0x0007220000001000 */
[----:B0-----:R-:W-:-:S05]  /*0d00*/  FSEL R21, R4, 1, P6 ;  /* 0x3f80000004157808 */ /* 0x001fca0003000000 */
[----:B------:R-:W-:Y:S01]  /*0d10*/  FMUL R7, R10, R21 ;  /* 0x000000150a077220 */ /* 0x000fe20000400000 */
[----:B------:R-:W-:Y:S01]  /*0d20*/  FMUL R10, R11, R26 ;  /* 0x0000001a0b0a7220 */ /* 0x000fe20000400000 */
[----:B------:R-:W0:Y:S01]  /*0d30*/  MUFU.RCP R19, R19 ;  /* 0x0000001300137308 */ /* 0x000e220000001000 */
[C---:B------:R-:W-:Y:S02]  /*0d40*/  FSEL R11, R4.reuse, 1, P1 ;  /* 0x3f800000040b7808 */ /* 0x040fe40000800000 */
[C---:B---3--:R-:W-:Y:S02]  /*0d50*/  FSEL R24, R4.reuse, 1, P2 ;  /* 0x3f80000004187808 */ /* 0x048fe40001000000 */
[----:B------:R-:W-:Y:S01]  /*0d60*/  FSEL R21, R4, 1, P3 ;  /* 0x3f80000004157808 */ /* 0x000fe20001800000 */
[----:B-1----:R-:W-:Y:S01]  /*0d70*/  FMUL R11, R14, R11 ;  /* 0x0000000b0e0b7220 */ /* 0x002fe20000400000 */
[----:B------:R-:W-:Y:S01]  /*0d80*/  FSEL R4, R4, 1, P4 ;  /* 0x3f80000004047808 */ /* 0x000fe20002000000 */
[----:B--2---:R-:W-:Y:S01]  /*0d90*/  FMUL R15, R15, R24 ;  /* 0x000000180f0f7220 */ /* 0x004fe20000400000 */
[----:B------:R-:W-:Y:S01]  /*0da0*/  FMUL R24, R8, R7 ;  /* 0x0000000708187220 */ /* 0x000fe20000400000 */
[----:B----4-:R-:W-:Y:S01]  /*0db0*/  FMUL R21, R18, R21 ;  /* 0x0000001512157220 */ /* 0x010fe20000400000 */
[----:B------:R-:W-:Y:S01]  /*0dc0*/  FMUL R18, R12, R9 ;  /* 0x000000090c127220 */ /* 0x000fe20000400000 */
[----:B------:R-:W-:Y:S01]  /*0dd0*/  FMUL R12, R13, R10 ;  /* 0x0000000a0d0c7220 */ /* 0x000fe20000400000 */
[----:B------:R-:W-:Y:S01]  /*0de0*/  FMUL R16, R16, R11 ;  /* 0x0000000b10107220 */ /* 0x000fe20000400000 */
[----:B------:R-:W-:Y:S01]  /*0df0*/  FMUL R22, R22, R15 ;  /* 0x0000000f16167220 */ /* 0x000fe20000400000 */
[----:B0-----:R-:W-:Y:S01]  /*0e00*/  FMUL R4, R19, R4 ;  /* 0x0000000413047220 */ /* 0x001fe20000400000 */
[----:B------:R-:W-:Y:S01]  /*0e10*/  FMUL R14, R6, R21 ;  /* 0x00000015060e7220 */ /* 0x000fe20000400000 */
[----:B------:R-:W-:Y:S01]  /*0e20*/  STS [R17+0x70], R18 ;  /* 0x0000701211007388 */ /* 0x000fe20000000800 */
[C---:B------:R-:W-:Y:S01]  /*0e30*/  SHF.L.U32 R10, R2.reuse, 0x2, RZ ;  /* 0x00000002020a7819 */ /* 0x040fe200000006ff */
[----:B------:R-:W-:Y:S01]  /*0e40*/  FMUL R26, R23, R4 ;  /* 0x00000004171a7220 */ /* 0x000fe20000400000 */
[----:B------:R-:W-:Y:S01]  /*0e50*/  LOP3.LUT R4, R2, 0x7c, RZ, 0xc0, !PT ;  /* 0x0000007c02047812 */ /* 0x000fe200078ec0ff */
[----:B------:R-:W-:Y:S01]  /*0e60*/  STS [R17+0xc0], R24 ;  /* 0x0000c01811007388 */ /* 0x000fe20000000800 */
[----:B------:R-:W-:Y:S01]  /*0e70*/  LOP3.LUT R10, R10, 0x1fc, RZ, 0xc0, !PT ;  /* 0x000001fc0a0a7812 */ /* 0x000fe200078ec0ff */
[----:B------:R-:W0:Y:S01]  /*0e80*/  LDC.64 R8, c[0x0][0x238] ;  /* 0x00008e00ff087b82 */ /* 0x000e220000000a00 */
[----:B------:R-:W-:Y:S01]  /*0e90*/  LEA R5, R4, UR4, 0x2 ;  /* 0x0000000404057c11 */ /* 0x000fe2000f8e10ff */
[----:B------:R1:W-:Y:S01]  /*0ea0*/  STS [R17], R12 ;  /* 0x0000000c11007388 */ /* 0x0003e20000000800 */
[----:B------:R-:W-:-:S02]  /*0eb0*/  SHF.R.U32.HI R13, RZ, 0x2, R2 ;  /* 0x00000002ff0d7819 */ /* 0x000fc40000011602 */
[----:B------:R-:W-:Y:S01]  /*0ec0*/  LEA R5, R10, R5, 0x2 ;  /* 0x000000050a057211 */ /* 0x000fe200078e10ff */
[----:B------:R-:W-:Y:S01]  /*0ed0*/  STS [R17+0x50], R16 ;  /* 0x0000501011007388 */ /* 0x000fe20000000800 */
[----:B------:R-:W-:Y:S02]  /*0ee0*/  SHF.L.U32 R11, R2, 0x2, RZ ;  /* 0x00000002020b7819 */ /* 0x000fe400000006ff */
[----:B------:R-:W-:Y:S01]  /*0ef0*/  SGXT.U32 R2, R13, 0x5 ;  /* 0x000000050d02781a */ /* 0x000fe20000000000 */
[----:B------:R-:W-:Y:S01]  /*0f00*/  STS [R17+0xa0], R22 ;  /* 0x0000a01611007388 */ /* 0x000fe20000000800 */
[----:B------:R-:W-:Y:S02]  /*0f10*/  LOP3.LUT R0, R0, 0xc, R11, 0xf8, !PT ;  /* 0x0000000c00007812 */ /* 0x000fe400078ef80b */
[----:B------:R-:W-:Y:S01]  /*0f20*/  LOP3.LUT R2, R2, R3, RZ, 0xfc, !PT ;  /* 0x0000000302027212 */ /* 0x000fe200078efcff */
[----:B------:R-:W-:Y:S01]  /*0f30*/  STS [R17+0xf0], R14 ;  /* 0x0000f00e11007388 */ /* 0x000fe20000000800 */
[----:B------:R-:W-:-:S02]  /*0f40*/  ISETP.GE.AND P0, PT, R0, 0x10, PT ;  /* 0x000000100000780c */ /* 0x000fc40003f06270 */
[----:B------:R-:W-:Y:S01]  /*0f50*/  SHF.L.U32 R11, R0, 0xa, RZ ;  /* 0x0000000a000b7819 */ /* 0x000fe200000006ff */
[----:B------:R-:W-:Y:S01]  /*0f60*/  STS [R17+0x110], R26 ;  /* 0x0001101a11007388 */ /* 0x000fe20000000800 */
[C---:B------:R-:W-:Y:S01]  /*0f70*/  LOP3.LUT R0, R2.reuse, 0x20, RZ, 0xfc, !PT ;  /* 0x0000002002007812 */ /* 0x040fe200078efcff */
[----:B------:R-:W-:Y:S01]  /*0f80*/  BAR.SYNC.DEFER_BLOCKING 0x0 ;  /* 0x0000000000007b1d */ /* 0x000fe20000010000 */
[----:B------:R-:W-:Y:S02]  /*0f90*/  ISETP.LT.AND P1, PT, R2, 0x400, !P0 ;  /* 0x000004000200780c */ /* 0x000fe40004721270 */
[----:B------:R-:W-:Y:S02]  /*0fa0*/  ISETP.LT.AND P0, PT, R0, 0x400, !P0 ;  /* 0x000004000000780c */ /* 0x000fe40004701270 */
[----:B------:R-:W-:Y:S02]  /*0fb0*/  LEA R3, R2, R11, 0x2 ;  /* 0x0000000b02037211 */ /* 0x000fe400078e10ff */
[----:B-1----:R-:W-:-:S03]  /*0fc0*/  LOP3.LUT R12, R10, 0x200, RZ, 0xfc, !PT ;  /* 0x000002000a0c7812 */ /* 0x002fc600078efcff */
[----:B0-----:R-:W-:Y:S01]  /*0fd0*/  IMAD.WIDE R2, R3, 0x4, R8 ;  /* 0x0000000403027825 */ /* 0x001fe200078e0208 */
[----:B------:R-:W-:-:S04]  /*0fe0*/  LOP3.LUT R12, R12, 0x3f0, RZ, 0xc0, !PT ;  /* 0x000003f00c0c7812 */ /* 0x000fc800078ec0ff */
[----:B------:R-:W-:-:S04]  /*0ff0*/  IADD3 R13, R12, UR4, RZ ;  /* 0x000000040c0d7c10 */ /* 0x000fc8000fffe0ff */
[----:B------:R-:W-:Y:S01]  /*1000*/  LEA R13, R10, R13, 0x2 ;  /* 0x0000000d0a0d7211 */ /* 0x000fe200078e10ff */
[----:B------:R-:W0:Y:S04]  /*1010*/  LDS.128 R4, [R5] ;  /* 0x0000000005047984 */ /* 0x000e280000000c00 */
[----:B0-----:R0:W-:Y:S02]  /*1020*/  @P1 STG.E.128 desc[UR6][R2.64], R4 ;  /* 0x0000000402001986 */ /* 0x0011e4000c101d06 */
[----:B0-----:R-:W-:Y:S05]  /*1030*/  @!P0 EXIT ;  /* 0x000000000000894d */ /* 0x001fea0003800000 */
[----:B------:R-:W0:Y:S01]  /*1040*/  LDS.128 R12, [R13+0x800] ;  /* 0x000800000d0c7984 */ /* 0x000e220000000c00 */
[----:B------:R-:W-:-:S05]  /*1050*/  LEA R11, R0, R11, 0x2 ;  /* 0x0000000b000b7211 */ /* 0x000fca00078e10ff */
[----:B------:R-:W-:-:S05]  /*1060*/  IMAD.WIDE R8, R11, 0x4, R8 ;  /* 0x000000040b087825 */ /* 0x000fca00078e0208 */
[----:B0-----:R-:W-:Y:S01]  /*1070*/  STG.E.128 desc[UR6][R8.64], R12 ;  /* 0x0000000c08007986 */ /* 0x001fe2000c101d06 */
[----:B------:R-:W-:Y:S05]  /*1080*/  EXIT ;  /* 0x000000000000794d */ /* 0x000fea0003800000 */
.L_x_0:
[----:B------:R-:W-:-:S00]  /*1090*/  BRA `(.L_x_0) ;  /* 0xfffffffc00fc7947 */ /* 0x000fc0000383ffff */
[----:B------:R-:W-:-:S00]  /*10a0*/  NOP ;  /* 0x0000000000007918 */ /* 0x000fc00000000000 */
        /* <DEDUP_REMOVED lines=13> */
.L_x_1:


//--------------------- .nv.global.init           --------------------------
	.section	.nv.global.init,"aw",@progbits
.nv.global.init:
	.type		_$_str,@object
	.size		_$_str,(_$_str_$_2 - _$_str)
_$_str:
        /*0000*/ 	.byte	0x5f, 0x5f, 0x43, 0x55, 0x44, 0x41, 0x5f, 0x46, 0x54, 0x5a, 0x00
	.type		_$_str_$_2,@object
	.size		_$_str_$_2,(.L_1 - _$_str_$_2)
_$_str_$_2:
        /*000b*/ 	.byte	0x5f, 0x5f, 0x43, 0x55, 0x44, 0x41, 0x5f, 0x50, 0x52, 0x45, 0x43, 0x5f, 0x53, 0x51, 0x52, 0x54
        /*001b*/ 	.byte	0x00
.L_1:


//--------------------- .nv.shared.triton_poi_fused__native_batch_norm_legit_no_training_silu_38 --------------------------
	.section	.nv.shared.triton_poi_fused__native_batch_norm_legit_no_training_silu_38,"aw",@nobits
	.sectionflags	@""
	.align	16
	.zero		1024


//--------------------- .nv.constant0.triton_poi_fused__native_batch_norm_legit_no_training_silu_38 --------------------------
	.section	.nv.constant0.triton_poi_fused__native_batch_norm_legit_no_training_silu_38,"a",@progbits
	.sectionflags	@""
	.align	4
.nv.constant0.triton_poi_fused__native_batch_norm_legit_no_training_silu_38:
	.zero		584
